	.headerflags	@"EF_CUDA_TEXMODE_UNIFIED EF_CUDA_64BIT_ADDRESS EF_CUDA_ACCELERATORS EF_CUDA_SM90 EF_CUDA_VIRTUAL_SM(EF_CUDA_SM90)"
	.elftype	@"ET_EXEC"


//--------------------- .nv.info                  --------------------------
	.section	.nv.info,"",@"SHT_CUDA_INFO"
	.align	4


	//----- nvinfo : EIATTR_REGCOUNT
	.align		4
        /*0000*/ 	.byte	0x04, 0x2f
        /*0002*/ 	.short	(.L_1 - .L_0)
	.align		4
.L_0:
        /*0004*/ 	.word	index@(triton_poi_fused_clone_10)
        /*0008*/ 	.word	0x0000000e


	//----- nvinfo : EIATTR_MIN_STACK_SIZE
	.align		4
.L_1:
        /*000c*/ 	.byte	0x04, 0x12
        /*000e*/ 	.short	(.L_3 - .L_2)
	.align		4
.L_2:
        /*0010*/ 	.word	index@(triton_poi_fused_clone_10)
        /*0014*/ 	.word	0x00000000


	//----- nvinfo : EIATTR_FRAME_SIZE
	.align		4
.L_3:
        /*0018*/ 	.byte	0x04, 0x11
        /*001a*/ 	.short	(.L_5 - .L_4)
	.align		4
.L_4:
        /*001c*/ 	.word	index@(triton_poi_fused_clone_10)
        /*0020*/ 	.word	0x00000000


	//----- nvinfo : EIATTR_MIN_STACK_SIZE
	.align		4
.L_5:
        /*0024*/ 	.byte	0x04, 0x12
        /*0026*/ 	.short	(.L_7 - .L_6)
	.align		4
.L_6:
        /*0028*/ 	.word	index@(triton_poi_fused_clone_10)
        /*002c*/ 	.word	0x00000000
.L_7:


//--------------------- .nv.info.triton_poi_fused_clone_10 --------------------------
	.section	.nv.info.triton_poi_fused_clone_10,"",@"SHT_CUDA_INFO"
	.sectionflags	@""
	.align	4


	//----- nvinfo : EIATTR_CUDA_API_VERSION
	.align		4
        /*0000*/ 	.byte	0x04, 0x37
        /*0002*/ 	.short	(.L_9 - .L_8)
.L_8:
        /*0004*/ 	.word	0x0000007c


	//----- nvinfo : EIATTR_KPARAM_INFO
	.align		4
.L_9:
        /*0008*/ 	.byte	0x04, 0x17
        /*000a*/ 	.short	(.L_11 - .L_10)
.L_10:
        /*000c*/ 	.word	0x00000000
        /*0010*/ 	.short	0x0003
        /*0012*/ 	.short	0x0014
        /*0014*/ 	.byte	0x00, 0xf0, 0x11, 0x00


	//----- nvinfo : EIATTR_KPARAM_INFO
	.align		4
.L_11:
        /*0018*/ 	.byte	0x04, 0x17
        /*001a*/ 	.short	(.L_13 - .L_12)
.L_12:
        /*001c*/ 	.word	0x00000000
        /*0020*/ 	.short	0x0002
        /*0022*/ 	.short	0x0010
        /*0024*/ 	.byte	0x00, 0xf0, 0x11, 0x00


	//----- nvinfo : EIATTR_KPARAM_INFO
	.align		4
.L_13:
        /*0028*/ 	.byte	0x04, 0x17
        /*002a*/ 	.short	(.L_15 - .L_14)
.L_14:
        /*002c*/ 	.word	0x00000000
        /*0030*/ 	.short	0x0001
        /*0032*/ 	.short	0x0008
        /*0034*/ 	.byte	0x00, 0xf4, 0x21, 0x00


	//----- nvinfo : EIATTR_KPARAM_INFO
	.align		4
.L_15:
        /*0038*/ 	.byte	0x04, 0x17
        /*003a*/ 	.short	(.L_17 - .L_16)
.L_16:
        /*003c*/ 	.word	0x00000000
        /*0040*/ 	.short	0x0000
        /*0042*/ 	.short	0x0000
        /*0044*/ 	.byte	0x00, 0xf4, 0x21, 0x00


	//----- nvinfo : EIATTR_SPARSE_MMA_MASK
	.align		4
.L_17:
        /*0048*/ 	.byte	0x03, 0x50
        /*004a*/ 	.short	0x0000


	//----- nvinfo : EIATTR_MAXREG_COUNT
	.align		4
        /*004c*/ 	.byte	0x03, 0x1b
        /*004e*/ 	.short	0x00ff


	//----- nvinfo : EIATTR_EXIT_INSTR_OFFSETS
	.align		4
        /*0050*/ 	.byte	0x04, 0x1c
        /*0052*/ 	.short	(.L_19 - .L_18)


	//   ....[0]....
.L_18:
        /*0054*/ 	.word	0x000002b0


	//   ....[1]....
        /*0058*/ 	.word	0x00000320


	//----- nvinfo : EIATTR_REQNTID
	.align		4
.L_19:
        /*005c*/ 	.byte	0x04, 0x10
        /*005e*/ 	.short	(.L_21 - .L_20)
.L_20:
        /*0060*/ 	.word	0x00000020
        /*0064*/ 	.word	0x00000001
        /*0068*/ 	.word	0x00000001


	//----- nvinfo : EIATTR_CBANK_PARAM_SIZE
	.align		4
.L_21:
        /*006c*/ 	.byte	0x03, 0x19
        /*006e*/ 	.short	0x0018


	//----- nvinfo : EIATTR_PARAM_CBANK
	.align		4
        /*0070*/ 	.byte	0x04, 0x0a
        /*0072*/ 	.short	(.L_23 - .L_22)
	.align		4
.L_22:
        /*0074*/ 	.word	index@(.nv.constant0.triton_poi_fused_clone_10)
        /*0078*/ 	.short	0x0210
        /*007a*/ 	.short	0x0018


	//----- nvinfo : EIATTR_SW_WAR
	.align		4
.L_23:
        /*007c*/ 	.byte	0x04, 0x36
        /*007e*/ 	.short	(.L_25 - .L_24)
.L_24:
        /*0080*/ 	.word	0x00000008
.L_25:


//--------------------- .nv.callgraph             --------------------------
	.section	.nv.callgraph,"",@"SHT_CUDA_CALLGRAPH"
	.align	4
	.sectionentsize	8
	.align		4
        /*0000*/ 	.word	0x00000000
	.align		4
        /*0004*/ 	.word	0xffffffff
	.align		4
        /*0008*/ 	.word	0x00000000
	.align		4
        /*000c*/ 	.word	0xfffffffe
	.align		4
        /*0010*/ 	.word	0x00000000
	.align		4
        /*0014*/ 	.word	0xfffffffd
	.align		4
        /*0018*/ 	.word	0x00000000
	.align		4
        /*001c*/ 	.word	0xfffffffc


//--------------------- .text.triton_poi_fused_clone_10 --------------------------
	.section	.text.triton_poi_fused_clone_10,"ax",@progbits
	.sectionflags	@"SHF_BARRIERS=1"
	.align	128
        .global         triton_poi_fused_clone_10
        .type           triton_poi_fused_clone_10,@function
        .size           triton_poi_fused_clone_10,(.L_x_1 - triton_poi_fused_clone_10)
        .other          triton_poi_fused_clone_10,@"STO_CUDA_ENTRY STV_DEFAULT"
triton_poi_fused_clone_10:
.text.triton_poi_fused_clone_10:
[----:B------:R-:W0:Y:S02]  /*0000*/  LDC R1, c[0x0][0x28] ;  /* 0x00000a00ff017b82 */ /* 0x000e240000000800 */
[----:B------:R-:W1:Y:S01]  /*0010*/  S2R R8, SR_TID.X ;  /* 0x0000000000087919 */ /* 0x000e620000002100 */
[----:B------:R-:W2:Y:S01]  /*0020*/  S2UR UR4, SR_CTAID.Y ;  /* 0x00000000000479c3 */ /* 0x000ea20000002600 */
[----:B------:R-:W-:Y:S01]  /*0030*/  CS2R R10, SRZ ;  /* 0x00000000000a7805 */ /* 0x000fe2000001ff00 */
[----:B------:R-:W-:Y:S01]  /*0040*/  ULDC.64 UR8, c[0x0][0x208] ;  /* 0x0000820000087ab9 */ /* 0x000fe20000000a00 */
[----:B------:R-:W3:Y:S05]  /*0050*/  S2R R5, SR_CTAID.X ;  /* 0x0000000000057919 */ /* 0x000eea0000002500 */
[----:B------:R-:W4:Y:S01]  /*0060*/  LDC.64 R2, c[0x0][0x210] ;  /* 0x00008400ff027b82 */ /* 0x000f220000000a00 */
[----:B--2---:R-:W-:Y:S01]  /*0070*/  USHF.L.U32 UR4, UR4, 0x2, URZ ;  /* 0x0000000204047899 */ /* 0x004fe2000800063f */
[----:B-1----:R-:W-:-:S02]  /*0080*/  SHF.R.U32.HI R6, RZ, 0x1, R8 ;  /* 0x00000001ff067819 */ /* 0x002fc40000011608 */
[----:B------:R-:W-:Y:S01]  /*0090*/  LOP3.LUT R0, R8, 0x1, RZ, 0xc0, !PT ;  /* 0x0000000108007812 */ /* 0x000fe200078ec0ff */
[----:B---3--:R-:W-:Y:S01]  /*00a0*/  IMAD.SHL.U32 R5, R5, 0x10, RZ ;  /* 0x0000001005057824 */ /* 0x008fe200078e00ff */
[----:B------:R-:W-:Y:S02]  /*00b0*/  SGXT.U32 R6, R6, 0x4 ;  /* 0x000000040606781a */ /* 0x000fe40000000000 */
[----:B------:R-:W-:Y:S02]  /*00c0*/  LEA R4, R0, UR4, 0x1 ;  /* 0x0000000400047c11 */ /* 0x000fe4000f8e08ff */
[----:B------:R-:W-:-:S04]  /*00d0*/  LOP3.LUT R7, R5, R6, RZ, 0xfc, !PT ;  /* 0x0000000605077212 */ /* 0x000fc800078efcff */
[C---:B------:R-:W-:Y:S01]  /*00e0*/  ISETP.GE.AND P0, PT, R7.reuse, 0x10, PT ;  /* 0x000000100700780c */ /* 0x040fe20003f06270 */
[----:B------:R-:W-:-:S03]  /*00f0*/  IMAD R7, R7, 0x4, R4 ;  /* 0x0000000407077824 */ /* 0x000fc600078e0204 */
[----:B------:R-:W-:Y:S01]  /*0100*/  ISETP.LT.AND P0, PT, R4, 0x4, !P0 ;  /* 0x000000040400780c */ /* 0x000fe20004701270 */
[----:B----4-:R-:W-:-:S12]  /*0110*/  IMAD.WIDE R2, R7, 0x4, R2 ;  /* 0x0000000407027825 */ /* 0x010fd800078e0202 */
[----:B------:R1:W2:Y:S01]  /*0120*/  @P0 LDG.E.EL.64 R10, desc[UR8][R2.64] ;  /* 0x00000008020a0981 */ /* 0x0002a2000c2e1b00 */
[----:B------:R-:W3:Y:S01]  /*0130*/  S2UR UR6, SR_CgaCtaId ;  /* 0x00000000000679c3 */ /* 0x000ee20000008800 */
[----:B------:R-:W-:Y:S01]  /*0140*/  IMAD.SHL.U32 R7, R0, 0x20, RZ ;  /* 0x0000002000077824 */ /* 0x000fe200078e00ff */
[----:B------:R-:W-:Y:S01]  /*0150*/  UMOV UR5, 0x400 ;  /* 0x0000040000057882 */ /* 0x000fe20000000000 */
[----:B------:R-:W-:Y:S01]  /*0160*/  SHF.R.U32.HI R4, RZ, 0x3, R8 ;  /* 0x00000003ff047819 */ /* 0x000fe20000011608 */
[----:B------:R-:W-:Y:S02]  /*0170*/  IMAD.SHL.U32 R8, R8, 0x2, RZ ;  /* 0x0000000208087824 */ /* 0x000fe400078e00ff */
[C---:B------:R-:W-:Y:S02]  /*0180*/  LOP3.LUT R6, R7.reuse, R6, RZ, 0xfc, !PT ;  /* 0x0000000607067212 */ /* 0x040fe400078efcff */
[----:B------:R-:W-:Y:S02]  /*0190*/  SGXT.U32 R4, R4, 0x2 ;  /* 0x000000020404781a */ /* 0x000fe40000000000 */
[----:B------:R-:W-:Y:S01]  /*01a0*/  LOP3.LUT R5, R5, 0xe, R8, 0xf8, !PT ;  /* 0x0000000e05057812 */ /* 0x000fe200078ef808 */
[----:B------:R-:W-:Y:S01]  /*01b0*/  IMAD R0, R0, 0x2, R6 ;  /* 0x0000000200007824 */ /* 0x000fe200078e0206 */
[----:B------:R-:W-:-:S02]  /*01c0*/  LEA.HI R6, R7, R6, RZ, 0x1c ;  /* 0x0000000607067211 */ /* 0x000fc400078fe0ff */
[----:B------:R-:W-:Y:S02]  /*01d0*/  LOP3.LUT R4, R4, UR4, RZ, 0xfc, !PT ;  /* 0x0000000404047c12 */ /* 0x000fe4000f8efcff */
[----:B------:R-:W-:Y:S02]  /*01e0*/  ISETP.GE.AND P0, PT, R5, 0x10, PT ;  /* 0x000000100500780c */ /* 0x000fe40003f06270 */
[----:B-1----:R-:W-:Y:S02]  /*01f0*/  SHF.R.U32.HI R2, RZ, 0x4, R8 ;  /* 0x00000004ff027819 */ /* 0x002fe40000011608 */
[----:B------:R-:W-:Y:S02]  /*0200*/  ISETP.LT.AND P0, PT, R4, 0x4, !P0 ;  /* 0x000000040400780c */ /* 0x000fe40004701270 */
[----:B------:R-:W-:Y:S01]  /*0210*/  LOP3.LUT R9, R8, 0x3e, RZ, 0xc0, !PT ;  /* 0x0000003e08097812 */ /* 0x000fe200078ec0ff */
[----:B---3--:R-:W-:Y:S01]  /*0220*/  UPRMT UR5, UR6, 0x654, UR5 ;  /* 0x0000065406057896 */ /* 0x008fe20008000005 */
[----:B------:R-:W-:-:S05]  /*0230*/  SGXT.U32 R2, R2, 0x2 ;  /* 0x000000020202781a */ /* 0x000fca0000000000 */
[----:B------:R-:W-:Y:S01]  /*0240*/  LEA R3, R0, UR5, 0x2 ;  /* 0x0000000500037c11 */ /* 0x000fe2000f8e10ff */
[----:B------:R-:W-:Y:S01]  /*0250*/  IMAD.IADD R2, R9, 0x1, R2 ;  /* 0x0000000109027824 */ /* 0x000fe200078e0202 */
[----:B------:R-:W-:-:S04]  /*0260*/  LEA R6, R6, UR5, 0x2 ;  /* 0x0000000506067c11 */ /* 0x000fc8000f8e10ff */
[----:B------:R-:W-:Y:S01]  /*0270*/  LEA R0, R2, UR5, 0x2 ;  /* 0x0000000502007c11 */ /* 0x000fe2000f8e10ff */
[----:B--2---:R1:W-:Y:S04]  /*0280*/  STS [R3], R10 ;  /* 0x0000000a03007388 */ /* 0x0043e80000000800 */
[----:B------:R1:W-:Y:S01]  /*0290*/  STS [R6+0x44], R11 ;  /* 0x0000440b06007388 */ /* 0x0003e20000000800 */
[----:B------:R-:W-:Y:S06]  /*02a0*/  BAR.SYNC.DEFER_BLOCKING 0x0 ;  /* 0x0000000000007b1d */ /* 0x000fec0000010000 */
[----:B-1----:R-:W-:Y:S05]  /*02b0*/  @!P0 EXIT ;  /* 0x000000000000894d */ /* 0x002fea0003800000 */
[----:B------:R-:W-:Y:S01]  /*02c0*/  LDS R6, [R0] ;  /* 0x0000000000067984 */ /* 0x000fe20000000800 */
[----:B------:R-:W0:Y:S01]  /*02d0*/  LDC.64 R2, c[0x0][0x218] ;  /* 0x00008600ff027b82 */ /* 0x000e220000000a00 */
[----:B------:R-:W-:Y:S02]  /*02e0*/  IMAD R5, R4, 0x10, R5 ;  /* 0x0000001004057824 */ /* 0x000fe400078e0205 */
[----:B------:R-:W1:Y:S02]  /*02f0*/  LDS R7, [R0+0x4] ;  /* 0x0000040000077984 */ /* 0x000e640000000800 */
[----:B0-----:R-:W-:-:S05]  /*0300*/  IMAD.WIDE R2, R5, 0x4, R2 ;  /* 0x0000000405027825 */ /* 0x001fca00078e0202 */
[----:B-1----:R-:W-:Y:S01]  /*0310*/  STG.E.64 desc[UR8][R2.64], R6 ;  /* 0x0000000602007986 */ /* 0x002fe2000c101b08 */
[----:B------:R-:W-:Y:S05]  /*0320*/  EXIT ;  /* 0x000000000000794d */ /* 0x000fea0003800000 */
.L_x_0:
[----:B------:R-:W-:-:S00]  /*0330*/  BRA `(.L_x_0) ;  /* 0xfffffffc00fc7947 */ /* 0x000fc0000383ffff */
[----:B------:R-:W-:-:S00]  /*0340*/  NOP ;  /* 0x0000000000007918 */ /* 0x000fc00000000000 */
        /* <DEDUP_REMOVED lines=11> */
.L_x_1:


//--------------------- .nv.shared.triton_poi_fused_clone_10 --------------------------
	.section	.nv.shared.triton_poi_fused_clone_10,"aw",@nobits
	.sectionflags	@""
	.align	16
	.zero		1024


//--------------------- .nv.constant0.triton_poi_fused_clone_10 --------------------------
	.section	.nv.constant0.triton_poi_fused_clone_10,"a",@progbits
	.sectionflags	@""
	.align	4
.nv.constant0.triton_poi_fused_clone_10:
	.zero		552
